	.headerflags	@"EF_CUDA_TEXMODE_UNIFIED EF_CUDA_64BIT_ADDRESS EF_CUDA_ACCELERATORS EF_CUDA_SM90 EF_CUDA_VIRTUAL_SM(EF_CUDA_SM90)"
	.elftype	@"ET_EXEC"


//--------------------- .nv.info                  --------------------------
	.section	.nv.info,"",@"SHT_CUDA_INFO"
	.align	4


	//----- nvinfo : EIATTR_REGCOUNT
	.align		4
        /*0000*/ 	.byte	0x04, 0x2f
        /*0002*/ 	.short	(.L_3 - .L_2)
	.align		4
.L_2:
        /*0004*/ 	.word	index@(triton_poi_fused__native_batch_norm_legit_no_training_cat_relu_50)
        /*0008*/ 	.word	0x0000001a


	//----- nvinfo : EIATTR_MIN_STACK_SIZE
	.align		4
.L_3:
        /*000c*/ 	.byte	0x04, 0x12
        /*000e*/ 	.short	(.L_5 - .L_4)
	.align		4
.L_4:
        /*0010*/ 	.word	index@(triton_poi_fused__native_batch_norm_legit_no_training_cat_relu_50)
        /*0014*/ 	.word	0x00000000


	//----- nvinfo : EIATTR_FRAME_SIZE
	.align		4
.L_5:
        /*0018*/ 	.byte	0x04, 0x11
        /*001a*/ 	.short	(.L_7 - .L_6)
	.align		4
.L_6:
        /*001c*/ 	.word	index@(triton_poi_fused__native_batch_norm_legit_no_training_cat_relu_50)
        /*0020*/ 	.word	0x00000000


	//----- nvinfo : EIATTR_MIN_STACK_SIZE
	.align		4
.L_7:
        /*0024*/ 	.byte	0x04, 0x12
        /*0026*/ 	.short	(.L_9 - .L_8)
	.align		4
.L_8:
        /*0028*/ 	.word	index@(triton_poi_fused__native_batch_norm_legit_no_training_cat_relu_50)
        /*002c*/ 	.word	0x00000000
.L_9:


//--------------------- .nv.info.triton_poi_fused__native_batch_norm_legit_no_training_cat_relu_50 --------------------------
	.section	.nv.info.triton_poi_fused__native_batch_norm_legit_no_training_cat_relu_50,"",@"SHT_CUDA_INFO"
	.sectionflags	@""
	.align	4


	//----- nvinfo : EIATTR_CUDA_API_VERSION
	.align		4
        /*0000*/ 	.byte	0x04, 0x37
        /*0002*/ 	.short	(.L_11 - .L_10)
.L_10:
        /*0004*/ 	.word	0x0000007c


	//----- nvinfo : EIATTR_KPARAM_INFO
	.align		4
.L_11:
        /*0008*/ 	.byte	0x04, 0x17
        /*000a*/ 	.short	(.L_13 - .L_12)
.L_12:
        /*000c*/ 	.word	0x00000000
        /*0010*/ 	.short	0x0008
        /*0012*/ 	.short	0x0040
        /*0014*/ 	.byte	0x00, 0xf0, 0x11, 0x00


	//----- nvinfo : EIATTR_KPARAM_INFO
	.align		4
.L_13:
        /*0018*/ 	.byte	0x04, 0x17
        /*001a*/ 	.short	(.L_15 - .L_14)
.L_14:
        /*001c*/ 	.word	0x00000000
        /*0020*/ 	.short	0x0007
        /*0022*/ 	.short	0x0038
        /*0024*/ 	.byte	0x00, 0xf4, 0x21, 0x00


	//----- nvinfo : EIATTR_KPARAM_INFO
	.align		4
.L_15:
        /*0028*/ 	.byte	0x04, 0x17
        /*002a*/ 	.short	(.L_17 - .L_16)
.L_16:
        /*002c*/ 	.word	0x00000000
        /*0030*/ 	.short	0x0006
        /*0032*/ 	.short	0x0030
        /*0034*/ 	.byte	0x00, 0xf4, 0x21, 0x00


	//----- nvinfo : EIATTR_KPARAM_INFO
	.align		4
.L_17:
        /*0038*/ 	.byte	0x04, 0x17
        /*003a*/ 	.short	(.L_19 - .L_18)
.L_18:
        /*003c*/ 	.word	0x00000000
        /*0040*/ 	.short	0x0005
        /*0042*/ 	.short	0x0028
        /*0044*/ 	.byte	0x00, 0xf4, 0x21, 0x00


	//----- nvinfo : EIATTR_KPARAM_INFO
	.align		4
.L_19:
        /*0048*/ 	.byte	0x04, 0x17
        /*004a*/ 	.short	(.L_21 - .L_20)
.L_20:
        /*004c*/ 	.word	0x00000000
        /*0050*/ 	.short	0x0004
        /*0052*/ 	.short	0x0020
        /*0054*/ 	.byte	0x00, 0xf4, 0x21, 0x00


	//----- nvinfo : EIATTR_KPARAM_INFO
	.align		4
.L_21:
        /*0058*/ 	.byte	0x04, 0x17
        /*005a*/ 	.short	(.L_23 - .L_22)
.L_22:
        /*005c*/ 	.word	0x00000000
        /*0060*/ 	.short	0x0003
        /*0062*/ 	.short	0x0018
        /*0064*/ 	.byte	0x00, 0xf4, 0x21, 0x00


	//----- nvinfo : EIATTR_KPARAM_INFO
	.align		4
.L_23:
        /*0068*/ 	.byte	0x04, 0x17
        /*006a*/ 	.short	(.L_25 - .L_24)
.L_24:
        /*006c*/ 	.word	0x00000000
        /*0070*/ 	.short	0x0002
        /*0072*/ 	.short	0x0010
        /*0074*/ 	.byte	0x00, 0xf4, 0x21, 0x00


	//----- nvinfo : EIATTR_KPARAM_INFO
	.align		4
.L_25:
        /*0078*/ 	.byte	0x04, 0x17
        /*007a*/ 	.short	(.L_27 - .L_26)
.L_26:
        /*007c*/ 	.word	0x00000000
        /*0080*/ 	.short	0x0001
        /*0082*/ 	.short	0x0008
        /*0084*/ 	.byte	0x00, 0xf4, 0x21, 0x00


	//----- nvinfo : EIATTR_KPARAM_INFO
	.align		4
.L_27:
        /*0088*/ 	.byte	0x04, 0x17
        /*008a*/ 	.short	(.L_29 - .L_28)
.L_28:
        /*008c*/ 	.word	0x00000000
        /*0090*/ 	.short	0x0000
        /*0092*/ 	.short	0x0000
        /*0094*/ 	.byte	0x00, 0xf4, 0x21, 0x00


	//----- nvinfo : EIATTR_SPARSE_MMA_MASK
	.align		4
.L_29:
        /*0098*/ 	.byte	0x03, 0x50
        /*009a*/ 	.short	0x0000


	//----- nvinfo : EIATTR_MAXREG_COUNT
	.align		4
        /*009c*/ 	.byte	0x03, 0x1b
        /*009e*/ 	.short	0x00ff


	//----- nvinfo : EIATTR_EXIT_INSTR_OFFSETS
	.align		4
        /*00a0*/ 	.byte	0x04, 0x1c
        /*00a2*/ 	.short	(.L_31 - .L_30)


	//   ....[0]....
.L_30:
        /*00a4*/ 	.word	0x00000690


	//   ....[1]....
        /*00a8*/ 	.word	0x000006b0


	//----- nvinfo : EIATTR_REQNTID
	.align		4
.L_31:
        /*00ac*/ 	.byte	0x04, 0x10
        /*00ae*/ 	.short	(.L_33 - .L_32)
.L_32:
        /*00b0*/ 	.word	0x00000080
        /*00b4*/ 	.word	0x00000001
        /*00b8*/ 	.word	0x00000001


	//----- nvinfo : EIATTR_CBANK_PARAM_SIZE
	.align		4
.L_33:
        /*00bc*/ 	.byte	0x03, 0x19
        /*00be*/ 	.short	0x0044


	//----- nvinfo : EIATTR_PARAM_CBANK
	.align		4
        /*00c0*/ 	.byte	0x04, 0x0a
        /*00c2*/ 	.short	(.L_35 - .L_34)
	.align		4
.L_34:
        /*00c4*/ 	.word	index@(.nv.constant0.triton_poi_fused__native_batch_norm_legit_no_training_cat_relu_50)
        /*00c8*/ 	.short	0x0210
        /*00ca*/ 	.short	0x0044


	//----- nvinfo : EIATTR_SW_WAR
	.align		4
.L_35:
        /*00cc*/ 	.byte	0x04, 0x36
        /*00ce*/ 	.short	(.L_37 - .L_36)
.L_36:
        /*00d0*/ 	.word	0x00000008
.L_37:


//--------------------- .nv.callgraph             --------------------------
	.section	.nv.callgraph,"",@"SHT_CUDA_CALLGRAPH"
	.align	4
	.sectionentsize	8
	.align		4
        /*0000*/ 	.word	0x00000000
	.align		4
        /*0004*/ 	.word	0xffffffff
	.align		4
        /*0008*/ 	.word	0x00000000
	.align		4
        /*000c*/ 	.word	0xfffffffe
	.align		4
        /*0010*/ 	.word	0x00000000
	.align		4
        /*0014*/ 	.word	0xfffffffd
	.align		4
        /*0018*/ 	.word	0x00000000
	.align		4
        /*001c*/ 	.word	0xfffffffc


//--------------------- .nv.constant4             --------------------------
	.section	.nv.constant4,"a",@progbits
	.align	8
	.align		8
.nv.constant4:
        /*0000*/ 	.dword	_$_str
	.align		8
        /*0008*/ 	.dword	_$_str_$_2


//--------------------- .text.triton_poi_fused__native_batch_norm_legit_no_training_cat_relu_50 --------------------------
	.section	.text.triton_poi_fused__native_batch_norm_legit_no_training_cat_relu_50,"ax",@progbits
	.align	128
        .global         triton_poi_fused__native_batch_norm_legit_no_training_cat_relu_50
        .type           triton_poi_fused__native_batch_norm_legit_no_training_cat_relu_50,@function
        .size           triton_poi_fused__native_batch_norm_legit_no_training_cat_relu_50,(.L_x_1 - triton_poi_fused__native_batch_norm_legit_no_training_cat_relu_50)
        .other          triton_poi_fused__native_batch_norm_legit_no_training_cat_relu_50,@"STO_CUDA_ENTRY STV_DEFAULT"
triton_poi_fused__native_batch_norm_legit_no_training_cat_relu_50:
.text.triton_poi_fused__native_batch_norm_legit_no_training_cat_relu_50:
[----:B------:R-:W0:Y:S01]  /*0000*/  LDC R1, c[0x0][0x28] ;  /* 0x00000a00ff017b82 */ /* 0x000e220000000800 */
[----:B------:R-:W1:Y:S07]  /*0010*/  S2R R0, SR_TID.X ;  /* 0x0000000000007919 */ /* 0x000e6e0000002100 */
[----:B------:R-:W2:Y:S01]  /*0020*/  LDC.64 R6, c[0x0][0x228] ;  /* 0x00008a00ff067b82 */ /* 0x000ea20000000a00 */
[----:B------:R-:W-:Y:S01]  /*0030*/  IMAD.MOV.U32 R4, RZ, RZ, RZ ;  /* 0x000000ffff047224 */ /* 0x000fe200078e00ff */
[----:B------:R-:W-:Y:S01]  /*0040*/  ULDC.64 UR4, c[0x0][0x208] ;  /* 0x0000820000047ab9 */ /* 0x000fe20000000a00 */
[----:B------:R-:W3:Y:S01]  /*0050*/  S2R R3, SR_CTAID.X ;  /* 0x0000000000037919 */ /* 0x000ee20000002500 */
[----:B------:R-:W-:Y:S01]  /*0060*/  IMAD.MOV.U32 R8, RZ, RZ, RZ ;  /* 0x000000ffff087224 */ /* 0x000fe200078e00ff */
[----:B------:R-:W-:-:S03]  /*0070*/  ULDC.64 UR6, c[0x0][0x218] ;  /* 0x0000860000067ab9 */ /* 0x000fc60000000a00 */
[----:B------:R-:W4:Y:S01]  /*0080*/  LDC.64 R16, c[0x0][0x220] ;  /* 0x00008800ff107b82 */ /* 0x000f220000000a00 */
[----:B-1----:R-:W-:-:S05]  /*0090*/  IMAD.SHL.U32 R0, R0, 0x2, RZ ;  /* 0x0000000200007824 */ /* 0x002fca00078e00ff */
[----:B------:R-:W-:-:S05]  /*00a0*/  LOP3.LUT R0, R0, 0xfe, RZ, 0xc0, !PT ;  /* 0x000000fe00007812 */ /* 0x000fca00078ec0ff */
[----:B---3--:R-:W-:-:S05]  /*00b0*/  IMAD R3, R3, 0x100, R0 ;  /* 0x0000010003037824 */ /* 0x008fca00078e0200 */
[----:B------:R-:W-:Y:S02]  /*00c0*/  SHF.R.S32.HI R2, RZ, 0x1f, R3 ;  /* 0x0000001fff027819 */ /* 0x000fe40000011403 */
[----:B------:R-:W-:Y:S02]  /*00d0*/  ISETP.GE.AND P0, PT, R3, 0xd100, PT ;  /* 0x0000d1000300780c */ /* 0x000fe40003f06270 */
[----:B------:R-:W-:-:S04]  /*00e0*/  LEA.HI R9, R2, R3, RZ, 0x6 ;  /* 0x0000000302097211 */ /* 0x000fc800078f30ff */
[----:B------:R-:W-:-:S05]  /*00f0*/  SHF.R.S32.HI R5, RZ, 0x6, R9 ;  /* 0x00000006ff057819 */ /* 0x000fca0000011409 */
[----:B------:R-:W-:-:S05]  /*0100*/  IMAD.HI R0, R5, -0x63371e9f, R4 ;  /* 0x9cc8e16105007827 */ /* 0x000fca00078e0204 */
[----:B------:R-:W-:-:S04]  /*0110*/  SHF.R.U32.HI R11, RZ, 0x1f, R0 ;  /* 0x0000001fff0b7819 */ /* 0x000fc80000011600 */
[----:B------:R-:W-:Y:S01]  /*0120*/  LEA.HI.SX32 R11, R0, R11, 0x19 ;  /* 0x0000000b000b7211 */ /* 0x000fe200078fcaff */
[----:B------:R-:W-:-:S04]  /*0130*/  IMAD.MOV.U32 R0, RZ, RZ, RZ ;  /* 0x000000ffff007224 */ /* 0x000fc800078e00ff */
[----:B------:R-:W-:-:S04]  /*0140*/  IMAD R15, R11, -0xd1, R5 ;  /* 0xffffff2f0b0f7824 */ /* 0x000fc800078e0205 */
[----:B--2---:R-:W-:-:S05]  /*0150*/  IMAD.WIDE R6, R15, 0x4, R6 ;  /* 0x000000040f067825 */ /* 0x004fca00078e0206 */
[----:B------:R-:W2:Y:S01]  /*0160*/  @!P0 LDG.E.EL R0, desc[UR4][R6.64] ;  /* 0x0000000406008981 */ /* 0x000ea2000c2e1900 */
[----:B------:R-:W-:-:S03]  /*0170*/  HFMA2.MMA R2, -RZ, RZ, 0, 0 ;  /* 0x00000000ff027435 */ /* 0x000fc600000001ff */
[----:B------:R1:W3:Y:S07]  /*0180*/  @!P0 LDG.E.EL R8, desc[UR4][R6.64] ;  /* 0x0000000406088981 */ /* 0x0002ee000c2e1900 */
[----:B------:R-:W-:Y:S01]  /*0190*/  IMAD.HI R2, R3, -0x63371e9f, R2 ;  /* 0x9cc8e16103027827 */ /* 0x000fe200078e0202 */
[----:B------:R-:W-:-:S04]  /*01a0*/  LOP3.LUT R9, R9, 0xffffffc0, RZ, 0xc0, !PT ;  /* 0xffffffc009097812 */ /* 0x000fc800078ec0ff */
[----:B------:R-:W-:-:S04]  /*01b0*/  SHF.R.U32.HI R5, RZ, 0x1f, R2 ;  /* 0x0000001fff057819 */ /* 0x000fc80000011602 */
[----:B------:R-:W-:Y:S01]  /*01c0*/  LEA.HI.SX32 R2, R2, R5, 0x13 ;  /* 0x0000000502027211 */ /* 0x000fe200078f9aff */
[----:B------:R-:W-:Y:S01]  /*01d0*/  IMAD.IADD R9, R3, 0x1, -R9 ;  /* 0x0000000103097824 */ /* 0x000fe200078e0a09 */
[----:B------:R-:W5:Y:S01]  /*01e0*/  LDC.64 R4, c[0x0][0x210] ;  /* 0x00008400ff047b82 */ /* 0x000f620000000a00 */
[----:B------:R-:W-:Y:S02]  /*01f0*/  IMAD.SHL.U32 R10, R15, 0x40, RZ ;  /* 0x000000400f0a7824 */ /* 0x000fe400078e00ff */
[----:B------:R-:W-:Y:S01]  /*0200*/  IMAD R11, R2, 0x300, RZ ;  /* 0x00000300020b7824 */ /* 0x000fe200078e02ff */
[----:B------:R-:W-:-:S04]  /*0210*/  SHF.R.S32.HI R12, RZ, 0x1f, R9 ;  /* 0x0000001fff0c7819 */ /* 0x000fc80000011409 */
[--C-:B------:R-:W-:Y:S02]  /*0220*/  IADD3 R9, P1, P2, R10, R9, R11.reuse ;  /* 0x000000090a097210 */ /* 0x100fe40007a3e00b */
[----:B------:R-:W-:Y:S02]  /*0230*/  SHF.R.S32.HI R11, RZ, 0x1f, R11 ;  /* 0x0000001fff0b7819 */ /* 0x000fe4000001140b */
[----:B------:R-:W-:Y:S01]  /*0240*/  SHF.R.S32.HI R10, RZ, 0x1f, R10 ;  /* 0x0000001fff0a7819 */ /* 0x000fe2000001140a */
[----:B-1----:R-:W-:-:S03]  /*0250*/  IMAD R7, R2, -0x3440, R3 ;  /* 0xffffcbc002077824 */ /* 0x002fc600078e0203 */
[----:B------:R-:W-:Y:S02]  /*0260*/  IADD3.X R6, R10, R12, R11, P1, P2 ;  /* 0x0000000c0a067210 */ /* 0x000fe40000fe440b */
[----:B------:R-:W1:Y:S01]  /*0270*/  LDC.64 R12, c[0x0][0x230] ;  /* 0x00008c00ff0c7b82 */ /* 0x000e620000000a00 */
[C---:B------:R-:W-:Y:S01]  /*0280*/  ISETP.GE.AND P2, PT, R15.reuse, 0xc5, PT ;  /* 0x000000c50f00780c */ /* 0x040fe20003f46270 */
[----:B------:R-:W-:Y:S01]  /*0290*/  IMAD R7, R2, 0x3140, R7 ;  /* 0x0000314002077824 */ /* 0x000fe200078e0207 */
[----:B------:R-:W-:-:S05]  /*02a0*/  ISETP.GT.AND P1, PT, R15, 0xc4, !P0 ;  /* 0x000000c40f00780c */ /* 0x000fca0004724270 */
[----:B------:R-:W1:Y:S01]  /*02b0*/  LDC.64 R10, c[0x0][0x238] ;  /* 0x00008e00ff0a7b82 */ /* 0x000e620000000a00 */
[----:B------:R-:W-:Y:S02]  /*02c0*/  ISETP.LT.AND P4, PT, R3, 0xd100, !P2 ;  /* 0x0000d1000300780c */ /* 0x000fe40005781270 */
[----:B------:R-:W-:Y:S01]  /*02d0*/  LEA R18, P3, R9, UR6, 0x2 ;  /* 0x0000000609127c11 */ /* 0x000fe2000f8610ff */
[----:B-----5:R-:W-:Y:S01]  /*02e0*/  IMAD.WIDE R22, R7, 0x4, R4 ;  /* 0x0000000407167825 */ /* 0x020fe200078e0204 */
[----:B------:R-:W-:Y:S02]  /*02f0*/  CS2R R4, SRZ ;  /* 0x0000000000047805 */ /* 0x000fe4000001ff00 */
[----:B------:R-:W-:Y:S02]  /*0300*/  LEA.HI.X R19, R9, UR7, R6, 0x2, P3 ;  /* 0x0000000709137c11 */ /* 0x000fe400098f1406 */
[----:B------:R-:W-:Y:S01]  /*0310*/  CS2R R6, SRZ ;  /* 0x0000000000067805 */ /* 0x000fe2000001ff00 */
[----:B------:R-:W-:Y:S01]  /*0320*/  IMAD.MOV.U32 R9, RZ, RZ, RZ ;  /* 0x000000ffff097224 */ /* 0x000fe200078e00ff */
[----:B------:R-:W-:Y:S01]  /*0330*/  MOV R2, RZ ;  /* 0x000000ff00027202 */ /* 0x000fe20000000f00 */
[C---:B----4-:R-:W-:Y:S01]  /*0340*/  IMAD.WIDE R16, R15.reuse, 0x4, R16 ;  /* 0x000000040f107825 */ /* 0x050fe200078e0210 */
[----:B------:R-:W4:Y:S04]  /*0350*/  @P1 LDG.E.64 R4, desc[UR4][R18.64+-0xc500] ;  /* 0xff3b000412041981 */ /* 0x000f28000c1e1b00 */
[----:B------:R5:W4:Y:S01]  /*0360*/  @P4 LDG.E.64 R6, desc[UR4][R22.64] ;  /* 0x0000000416064981 */ /* 0x000b22000c1e1b00 */
[----:B-1----:R-:W-:-:S03]  /*0370*/  IMAD.WIDE R12, R15, 0x4, R12 ;  /* 0x000000040f0c7825 */ /* 0x002fc600078e020c */
[----:B------:R-:W4:Y:S04]  /*0380*/  @!P0 LDG.E.EL R9, desc[UR4][R16.64] ;  /* 0x0000000410098981 */ /* 0x000f28000c2e1900 */
[----:B------:R1:W4:Y:S01]  /*0390*/  @!P0 LDG.E.EL R2, desc[UR4][R16.64] ;  /* 0x0000000410028981 */ /* 0x000322000c2e1900 */
[----:B0-----:R-:W-:Y:S01]  /*03a0*/  IMAD.WIDE R20, R15, 0x4, R10 ;  /* 0x000000040f147825 */ /* 0x001fe200078e020a */
[----:B------:R-:W-:Y:S02]  /*03b0*/  CS2R R14, SRZ ;  /* 0x00000000000e7805 */ /* 0x000fe4000001ff00 */
[----:B------:R-:W-:-:S04]  /*03c0*/  CS2R R10, SRZ ;  /* 0x00000000000a7805 */ /* 0x000fc8000001ff00 */
[----:B------:R-:W4:Y:S01]  /*03d0*/  @!P0 LDG.E.EL R14, desc[UR4][R12.64] ;  /* 0x000000040c0e8981 */ /* 0x000f22000c2e1900 */
[----:B-----5:R-:W-:Y:S01]  /*03e0*/  IMAD.MOV.U32 R22, RZ, RZ, 0x3e800000 ;  /* 0x3e800000ff167424 */ /* 0x020fe200078e00ff */
[----:B-1----:R-:W0:Y:S02]  /*03f0*/  LDC.64 R16, c[0x0][0x240] ;  /* 0x00009000ff107b82 */ /* 0x002e240000000a00 */
[----:B------:R1:W5:Y:S04]  /*0400*/  @!P0 LDG.E.EL R15, desc[UR4][R12.64] ;  /* 0x000000040c0f8981 */ /* 0x000368000c2e1900 */
[----:B------:R-:W5:Y:S04]  /*0410*/  @!P0 LDG.E.EL R11, desc[UR4][R20.64] ;  /* 0x00000004140b8981 */ /* 0x000f68000c2e1900 */
[----:B------:R-:W5:Y:S01]  /*0420*/  @!P0 LDG.E.EL R10, desc[UR4][R20.64] ;  /* 0x00000004140a8981 */ /* 0x000f62000c2e1900 */
[----:B-1----:R-:W1:Y:S01]  /*0430*/  LDC.64 R12, c[0x0][0x248] ;  /* 0x00009200ff0c7b82 */ /* 0x002e620000000a00 */
[----:B0-----:R-:W-:-:S04]  /*0440*/  IMAD.WIDE R16, R3, 0x4, R16 ;  /* 0x0000000403107825 */ /* 0x001fc800078e0210 */
[----:B-1----:R-:W-:-:S04]  /*0450*/  IMAD.WIDE R12, R3, 0x4, R12 ;  /* 0x00000004030c7825 */ /* 0x002fc800078e020c */
[----:B--2---:R-:W-:-:S04]  /*0460*/  FADD R0, R0, 9.9999997473787516356e-06 ;  /* 0x3727c5ac00007421 */ /* 0x004fc80000000000 */
[----:B------:R-:W0:Y:S01]  /*0470*/  MUFU.SQRT R18, R0 ;  /* 0x0000000000127308 */ /* 0x000e220000002000 */
[----:B---3--:R-:W-:-:S07]  /*0480*/  FADD R8, R8, 9.9999997473787516356e-06 ;  /* 0x3727c5ac08087421 */ /* 0x008fce0000000000 */
[----:B------:R-:W1:Y:S01]  /*0490*/  MUFU.SQRT R19, R8 ;  /* 0x0000000800137308 */ /* 0x000e620000002000 */
[C---:B0-----:R-:W-:Y:S02]  /*04a0*/  FSETP.GT.AND P6, PT, R18.reuse, 8.50705917302346158658e+37, PT ;  /* 0x7e8000001200780b */ /* 0x041fe40003fc4000 */
[----:B------:R-:W-:Y:S02]  /*04b0*/  FSETP.GEU.AND P3, PT, R18, 1.175494350822287508e-38, PT ;  /* 0x008000001200780b */ /* 0x000fe40003f6e000 */
[----:B------:R-:W-:Y:S02]  /*04c0*/  FSEL R23, R22, 1, P6 ;  /* 0x3f80000016177808 */ /* 0x000fe40003000000 */
[----:B-1----:R-:W-:-:S07]  /*04d0*/  FSETP.GT.AND P5, PT, R19, 8.50705917302346158658e+37, PT ;  /* 0x7e8000001300780b */ /* 0x002fce0003fa4000 */
[----:B------:R-:W-:Y:S01]  /*04e0*/  @P6 FMUL R18, R18, 0.25 ;  /* 0x3e80000012126820 */ /* 0x000fe20000400000 */
[----:B------:R-:W-:-:S03]  /*04f0*/  FSETP.GEU.AND P6, PT, R19, 1.175494350822287508e-38, PT ;  /* 0x008000001300780b */ /* 0x000fc60003fce000 */
[----:B------:R-:W-:Y:S02]  /*0500*/  @!P3 FMUL R18, R18, 16777216 ;  /* 0x4b8000001212b820 */ /* 0x000fe40000400000 */
[----:B------:R-:W-:-:S08]  /*0510*/  @P5 FMUL R19, R19, 0.25 ;  /* 0x3e80000013135820 */ /* 0x000fd00000400000 */
[----:B------:R-:W-:Y:S01]  /*0520*/  @!P6 FMUL R19, R19, 16777216 ;  /* 0x4b8000001313e820 */ /* 0x000fe20000400000 */
[----:B------:R-:W0:Y:S01]  /*0530*/  MUFU.RCP R18, R18 ;  /* 0x0000001200127308 */ /* 0x000e220000001000 */
[----:B------:R-:W-:-:S07]  /*0540*/  FSEL R0, R22, 1, P5 ;  /* 0x3f80000016007808 */ /* 0x000fce0002800000 */
[----:B------:R-:W1:Y:S01]  /*0550*/  MUFU.RCP R19, R19 ;  /* 0x0000001300137308 */ /* 0x000e620000001000 */
[----:B------:R-:W-:Y:S01]  /*0560*/  @!P3 FMUL R23, R23, 16777216 ;  /* 0x4b8000001717b820 */ /* 0x000fe20000400000 */
[----:B------:R-:W-:Y:S01]  /*0570*/  @!P6 FMUL R0, R0, 16777216 ;  /* 0x4b8000000000e820 */ /* 0x000fe20000400000 */
[----:B----4-:R-:W-:Y:S02]  /*0580*/  SEL R6, R6, RZ, P4 ;  /* 0x000000ff06067207 */ /* 0x010fe40002000000 */
[----:B------:R-:W-:Y:S02]  /*0590*/  SEL R7, R7, RZ, P4 ;  /* 0x000000ff07077207 */ /* 0x000fe40002000000 */
[----:B------:R-:W-:Y:S02]  /*05a0*/  @P2 SEL R6, R4, RZ, P1 ;  /* 0x000000ff04062207 */ /* 0x000fe40000800000 */
[----:B------:R-:W-:Y:S01]  /*05b0*/  @P2 SEL R7, R5, RZ, P1 ;  /* 0x000000ff05072207 */ /* 0x000fe20000800000 */
[----:B0-----:R-:W-:Y:S01]  /*05c0*/  FMUL R18, R18, R23 ;  /* 0x0000001712127220 */ /* 0x001fe20000400000 */
[----:B-1----:R-:W-:Y:S01]  /*05d0*/  FMUL R19, R19, R0 ;  /* 0x0000000013137220 */ /* 0x002fe20000400000 */
[----:B------:R-:W-:-:S02]  /*05e0*/  FADD R9, R6, -R9 ;  /* 0x8000000906097221 */ /* 0x000fc40000000000 */
[----:B------:R-:W-:Y:S02]  /*05f0*/  FADD R2, R7, -R2 ;  /* 0x8000000207027221 */ /* 0x000fe40000000000 */
[----:B------:R-:W-:Y:S02]  /*0600*/  FMUL R18, R9, R18 ;  /* 0x0000001209127220 */ /* 0x000fe40000400000 */
[----:B------:R-:W-:Y:S01]  /*0610*/  FMUL R19, R2, R19 ;  /* 0x0000001302137220 */ /* 0x000fe20000400000 */
[----:B------:R0:W-:Y:S01]  /*0620*/  @!P0 STG.E.64 desc[UR4][R16.64], R6 ;  /* 0x0000000610008986 */ /* 0x0001e2000c101b04 */
[----:B-----5:R-:W-:Y:S02]  /*0630*/  FFMA R11, R18, R14, R11 ;  /* 0x0000000e120b7223 */ /* 0x020fe4000000000b */
[----:B------:R-:W-:-:S03]  /*0640*/  FFMA R10, R19, R15, R10 ;  /* 0x0000000f130a7223 */ /* 0x000fc6000000000a */
[C---:B------:R-:W-:Y:S02]  /*0650*/  FSETP.GEU.AND P1, PT, R11.reuse, RZ, PT ;  /* 0x000000ff0b00720b */ /* 0x040fe40003f2e000 */
[C---:B------:R-:W-:Y:S02]  /*0660*/  FSETP.GEU.AND P2, PT, R10.reuse, RZ, PT ;  /* 0x000000ff0a00720b */ /* 0x040fe40003f4e000 */
[----:B------:R-:W-:Y:S02]  /*0670*/  FSEL R2, R11, RZ, P1 ;  /* 0x000000ff0b027208 */ /* 0x000fe40000800000 */
[----:B------:R-:W-:Y:S01]  /*0680*/  FSEL R3, R10, RZ, P2 ;  /* 0x000000ff0a037208 */ /* 0x000fe20001000000 */
[----:B0-----:R-:W-:Y:S08]  /*0690*/  @P0 EXIT ;  /* 0x000000000000094d */ /* 0x001ff00003800000 */
[----:B------:R-:W-:Y:S01]  /*06a0*/  STG.E.64 desc[UR4][R12.64], R2 ;  /* 0x000000020c007986 */ /* 0x000fe2000c101b04 */
[----:B------:R-:W-:Y:S05]  /*06b0*/  EXIT ;  /* 0x000000000000794d */ /* 0x000fea0003800000 */
.L_x_0:
[----:B------:R-:W-:-:S00]  /*06c0*/  BRA `(.L_x_0) ;  /* 0xfffffffc00fc7947 */ /* 0x000fc0000383ffff */
[----:B------:R-:W-:-:S00]  /*06d0*/  NOP ;  /* 0x0000000000007918 */ /* 0x000fc00000000000 */
        /* <DEDUP_REMOVED lines=10> */
.L_x_1:


//--------------------- .nv.global.init           --------------------------
	.section	.nv.global.init,"aw",@progbits
.nv.global.init:
	.type		_$_str,@object
	.size		_$_str,(_$_str_$_2 - _$_str)
_$_str:
        /*0000*/ 	.byte	0x5f, 0x5f, 0x43, 0x55, 0x44, 0x41, 0x5f, 0x46, 0x54, 0x5a, 0x00
	.type		_$_str_$_2,@object
	.size		_$_str_$_2,(.L_1 - _$_str_$_2)
_$_str_$_2:
        /*000b*/ 	.byte	0x5f, 0x5f, 0x43, 0x55, 0x44, 0x41, 0x5f, 0x50, 0x52, 0x45, 0x43, 0x5f, 0x53, 0x51, 0x52, 0x54
        /*001b*/ 	.byte	0x00
.L_1:


//--------------------- .nv.constant0.triton_poi_fused__native_batch_norm_legit_no_training_cat_relu_50 --------------------------
	.section	.nv.constant0.triton_poi_fused__native_batch_norm_legit_no_training_cat_relu_50,"a",@progbits
	.sectionflags	@""
	.align	4
.nv.constant0.triton_poi_fused__native_batch_norm_legit_no_training_cat_relu_50:
	.zero		596
